//
// Generated by NVIDIA NVVM Compiler
//
// Compiler Build ID: CL-36424714
// Cuda compilation tools, release 13.0, V13.0.88
// Based on NVVM 20.0.0
//

.version 9.0
.target sm_100
.address_size 64

	// .globl	_Z20process_rotten_queuePiS_iS_S_S_i

.visible .entry _Z20process_rotten_queuePiS_iS_S_S_i(
	.param .u64 .ptr .align 1 _Z20process_rotten_queuePiS_iS_S_S_i_param_0,
	.param .u64 .ptr .align 1 _Z20process_rotten_queuePiS_iS_S_S_i_param_1,
	.param .u32 _Z20process_rotten_queuePiS_iS_S_S_i_param_2,
	.param .u64 .ptr .align 1 _Z20process_rotten_queuePiS_iS_S_S_i_param_3,
	.param .u64 .ptr .align 1 _Z20process_rotten_queuePiS_iS_S_S_i_param_4,
	.param .u64 .ptr .align 1 _Z20process_rotten_queuePiS_iS_S_S_i_param_5,
	.param .u32 _Z20process_rotten_queuePiS_iS_S_S_i_param_6
)
{
	.reg .pred 	%p<31>;
	.reg .b32 	%r<52>;
	.reg .b64 	%rd<32>;

	ld.param.u64 	%rd6, [_Z20process_rotten_queuePiS_iS_S_S_i_param_0];
	ld.param.u64 	%rd5, [_Z20process_rotten_queuePiS_iS_S_S_i_param_1];
	ld.param.u32 	%r20, [_Z20process_rotten_queuePiS_iS_S_S_i_param_2];
	ld.param.u64 	%rd7, [_Z20process_rotten_queuePiS_iS_S_S_i_param_3];
	ld.param.u64 	%rd8, [_Z20process_rotten_queuePiS_iS_S_S_i_param_4];
	ld.param.u64 	%rd9, [_Z20process_rotten_queuePiS_iS_S_S_i_param_5];
	ld.param.u32 	%r19, [_Z20process_rotten_queuePiS_iS_S_S_i_param_6];
	cvta.to.global.u64 	%rd1, %rd7;
	cvta.to.global.u64 	%rd2, %rd8;
	cvta.to.global.u64 	%rd3, %rd9;
	cvta.to.global.u64 	%rd4, %rd6;
	mov.u32 	%r21, %ctaid.x;
	mov.u32 	%r22, %ntid.x;
	mov.u32 	%r23, %tid.x;
	mad.lo.s32 	%r1, %r21, %r22, %r23;
	setp.ge.s32 	%p2, %r1, %r20;
	@%p2 bra 	$L__BB0_17;
	cvta.to.global.u64 	%rd10, %rd5;
	mul.wide.s32 	%rd11, %r1, 4;
	add.s64 	%rd12, %rd10, %rd11;
	ld.global.u32 	%r24, [%rd12];
	div.s32 	%r3, %r24, %r19;
	mul.lo.s32 	%r25, %r3, %r19;
	sub.s32 	%r2, %r24, %r25;
	setp.lt.s32 	%p3, %r2, 1;
	setp.lt.s32 	%p4, %r19, 0;
	or.pred  	%p5, %p3, %p4;
	setp.lt.s32 	%p6, %r3, 0;
	setp.ge.s32 	%p7, %r3, %r19;
	or.pred  	%p1, %p6, %p7;
	or.pred  	%p8, %p5, %p1;
	@%p8 bra 	$L__BB0_5;
	mad.lo.s32 	%r26, %r3, %r19, %r2;
	add.s32 	%r4, %r26, -1;
	mul.wide.u32 	%rd13, %r4, 4;
	add.s64 	%rd14, %rd4, %rd13;
	atom.relaxed.global.cas.b32 	%r27, [%rd14], 1, 3;
	setp.ne.s32 	%p9, %r27, 1;
	@%p9 bra 	$L__BB0_5;
	atom.global.add.u32 	%r29, [%rd3], -1;
	atom.global.add.u32 	%r30, [%rd2], 1;
	mul.wide.s32 	%rd15, %r30, 4;
	add.s64 	%rd16, %rd1, %rd15;
	st.global.u32 	[%rd16], %r4;
	mov.b32 	%r48, 0;
$L__BB0_4:
	// begin inline asm
	// end inline asm
	// begin inline asm
	// end inline asm
	// begin inline asm
	// end inline asm
	// begin inline asm
	// end inline asm
	// begin inline asm
	// end inline asm
	// begin inline asm
	// end inline asm
	// begin inline asm
	// end inline asm
	// begin inline asm
	// end inline asm
	// begin inline asm
	// end inline asm
	// begin inline asm
	// end inline asm
	// begin inline asm
	// end inline asm
	// begin inline asm
	// end inline asm
	// begin inline asm
	// end inline asm
	// begin inline asm
	// end inline asm
	// begin inline asm
	// end inline asm
	// begin inline asm
	// end inline asm
	// begin inline asm
	// end inline asm
	// begin inline asm
	// end inline asm
	// begin inline asm
	// end inline asm
	// begin inline asm
	// end inline asm
	// begin inline asm
	// end inline asm
	// begin inline asm
	// end inline asm
	// begin inline asm
	// end inline asm
	// begin inline asm
	// end inline asm
	// begin inline asm
	// end inline asm
	// begin inline asm
	// end inline asm
	// begin inline asm
	// end inline asm
	// begin inline asm
	// end inline asm
	// begin inline asm
	// end inline asm
	// begin inline asm
	// end inline asm
	// begin inline asm
	// end inline asm
	// begin inline asm
	// end inline asm
	// begin inline asm
	// end inline asm
	// begin inline asm
	// end inline asm
	// begin inline asm
	// end inline asm
	// begin inline asm
	// end inline asm
	// begin inline asm
	// end inline asm
	// begin inline asm
	// end inline asm
	// begin inline asm
	// end inline asm
	// begin inline asm
	// end inline asm
	// begin inline asm
	// end inline asm
	// begin inline asm
	// end inline asm
	// begin inline asm
	// end inline asm
	// begin inline asm
	// end inline asm
	// begin inline asm
	// end inline asm
	// begin inline asm
	// end inline asm
	// begin inline asm
	// end inline asm
	// begin inline asm
	// end inline asm
	// begin inline asm
	// end inline asm
	// begin inline asm
	// end inline asm
	// begin inline asm
	// end inline asm
	// begin inline asm
	// end inline asm
	// begin inline asm
	// end inline asm
	// begin inline asm
	// end inline asm
	// begin inline asm
	// end inline asm
	// begin inline asm
	// end inline asm
	// begin inline asm
	// end inline asm
	// begin inline asm
	// end inline asm
	// begin inline asm
	// end inline asm
	// begin inline asm
	// end inline asm
	// begin inline asm
	// end inline asm
	// begin inline asm
	// end inline asm
	// begin inline asm
	// end inline asm
	// begin inline asm
	// end inline asm
	// begin inline asm
	// end inline asm
	// begin inline asm
	// end inline asm
	// begin inline asm
	// end inline asm
	// begin inline asm
	// end inline asm
	// begin inline asm
	// end inline asm
	// begin inline asm
	// end inline asm
	// begin inline asm
	// end inline asm
	// begin inline asm
	// end inline asm
	// begin inline asm
	// end inline asm
	// begin inline asm
	// end inline asm
	// begin inline asm
	// end inline asm
	// begin inline asm
	// end inline asm
	// begin inline asm
	// end inline asm
	// begin inline asm
	// end inline asm
	// begin inline asm
	// end inline asm
	// begin inline asm
	// end inline asm
	// begin inline asm
	// end inline asm
	// begin inline asm
	// end inline asm
	// begin inline asm
	// end inline asm
	// begin inline asm
	// end inline asm
	// begin inline asm
	// end inline asm
	// begin inline asm
	// end inline asm
	// begin inline asm
	// end inline asm
	// begin inline asm
	// end inline asm
	// begin inline asm
	// end inline asm
	// begin inline asm
	// end inline asm
	// begin inline asm
	// end inline asm
	// begin inline asm
	// end inline asm
	// begin inline asm
	// end inline asm
	// begin inline asm
	// end inline asm
	// begin inline asm
	// end inline asm
	// begin inline asm
	// end inline asm
	// begin inline asm
	// end inline asm
	// begin inline asm
	// end inline asm
	// begin inline asm
	// end inline asm
	// begin inline asm
	// end inline asm
	// begin inline asm
	// end inline asm
	// begin inline asm
	// end inline asm
	// begin inline asm
	// end inline asm
	// begin inline asm
	// end inline asm
	// begin inline asm
	// end inline asm
	// begin inline asm
	// end inline asm
	// begin inline asm
	// end inline asm
	// begin inline asm
	// end inline asm
	// begin inline asm
	// end inline asm
	// begin inline asm
	// end inline asm
	// begin inline asm
	// end inline asm
	// begin inline asm
	// end inline asm
	// begin inline asm
	// end inline asm
	// begin inline asm
	// end inline asm
	// begin inline asm
	// end inline asm
	// begin inline asm
	// end inline asm
	// begin inline asm
	// end inline asm
	// begin inline asm
	// end inline asm
	// begin inline asm
	// end inline asm
	// begin inline asm
	// end inline asm
	// begin inline asm
	// end inline asm
	// begin inline asm
	// end inline asm
	// begin inline asm
	// end inline asm
	// begin inline asm
	// end inline asm
	// begin inline asm
	// end inline asm
	// begin inline asm
	// end inline asm
	// begin inline asm
	// end inline asm
	// begin inline asm
	// end inline asm
	add.s32 	%r48, %r48, 128;
	setp.ne.s32 	%p10, %r48, 10000000;
	@%p10 bra 	$L__BB0_4;
$L__BB0_5:
	add.s32 	%r7, %r2, 1;
	setp.lt.s32 	%p11, %r2, -1;
	setp.ge.s32 	%p12, %r7, %r19;
	or.pred  	%p13, %p11, %p12;
	or.pred  	%p14, %p13, %p1;
	@%p14 bra 	$L__BB0_9;
	add.s32 	%r8, %r25, %r7;
	cvt.s64.s32 	%rd17, %r25;
	cvt.s64.s32 	%rd18, %r2;
	add.s64 	%rd19, %rd17, %rd18;
	shl.b64 	%rd20, %rd19, 2;
	add.s64 	%rd21, %rd4, %rd20;
	atom.relaxed.global.cas.b32 	%r32, [%rd21+4], 1, 3;
	setp.ne.s32 	%p15, %r32, 1;
	@%p15 bra 	$L__BB0_9;
	atom.global.add.u32 	%r34, [%rd3], -1;
	atom.global.add.u32 	%r35, [%rd2], 1;
	mul.wide.s32 	%rd22, %r35, 4;
	add.s64 	%rd23, %rd1, %rd22;
	st.global.u32 	[%rd23], %r8;
	mov.b32 	%r49, 0;
$L__BB0_8:
	// begin inline asm
	// end inline asm
	// begin inline asm
	// end inline asm
	// begin inline asm
	// end inline asm
	// begin inline asm
	// end inline asm
	// begin inline asm
	// end inline asm
	// begin inline asm
	// end inline asm
	// begin inline asm
	// end inline asm
	// begin inline asm
	// end inline asm
	// begin inline asm
	// end inline asm
	// begin inline asm
	// end inline asm
	// begin inline asm
	// end inline asm
	// begin inline asm
	// end inline asm
	// begin inline asm
	// end inline asm
	// begin inline asm
	// end inline asm
	// begin inline asm
	// end inline asm
	// begin inline asm
	// end inline asm
	// begin inline asm
	// end inline asm
	// begin inline asm
	// end inline asm
	// begin inline asm
	// end inline asm
	// begin inline asm
	// end inline asm
	// begin inline asm
	// end inline asm
	// begin inline asm
	// end inline asm
	// begin inline asm
	// end inline asm
	// begin inline asm
	// end inline asm
	// begin inline asm
	// end inline asm
	// begin inline asm
	// end inline asm
	// begin inline asm
	// end inline asm
	// begin inline asm
	// end inline asm
	// begin inline asm
	// end inline asm
	// begin inline asm
	// end inline asm
	// begin inline asm
	// end inline asm
	// begin inline asm
	// end inline asm
	// begin inline asm
	// end inline asm
	// begin inline asm
	// end inline asm
	// begin inline asm
	// end inline asm
	// begin inline asm
	// end inline asm
	// begin inline asm
	// end inline asm
	// begin inline asm
	// end inline asm
	// begin inline asm
	// end inline asm
	// begin inline asm
	// end inline asm
	// begin inline asm
	// end inline asm
	// begin inline asm
	// end inline asm
	// begin inline asm
	// end inline asm
	// begin inline asm
	// end inline asm
	// begin inline asm
	// end inline asm
	// begin inline asm
	// end inline asm
	// begin inline asm
	// end inline asm
	// begin inline asm
	// end inline asm
	// begin inline asm
	// end inline asm
	// begin inline asm
	// end inline asm
	// begin inline asm
	// end inline asm
	// begin inline asm
	// end inline asm
	// begin inline asm
	// end inline asm
	// begin inline asm
	// end inline asm
	// begin inline asm
	// end inline asm
	// begin inline asm
	// end inline asm
	// begin inline asm
	// end inline asm
	// begin inline asm
	// end inline asm
	// begin inline asm
	// end inline asm
	// begin inline asm
	// end inline asm
	// begin inline asm
	// end inline asm
	// begin inline asm
	// end inline asm
	// begin inline asm
	// end inline asm
	// begin inline asm
	// end inline asm
	// begin inline asm
	// end inline asm
	// begin inline asm
	// end inline asm
	// begin inline asm
	// end inline asm
	// begin inline asm
	// end inline asm
	// begin inline asm
	// end inline asm
	// begin inline asm
	// end inline asm
	// begin inline asm
	// end inline asm
	// begin inline asm
	// end inline asm
	// begin inline asm
	// end inline asm
	// begin inline asm
	// end inline asm
	// begin inline asm
	// end inline asm
	// begin inline asm
	// end inline asm
	// begin inline asm
	// end inline asm
	// begin inline asm
	// end inline asm
	// begin inline asm
	// end inline asm
	// begin inline asm
	// end inline asm
	// begin inline asm
	// end inline asm
	// begin inline asm
	// end inline asm
	// begin inline asm
	// end inline asm
	// begin inline asm
	// end inline asm
	// begin inline asm
	// end inline asm
	// begin inline asm
	// end inline asm
	// begin inline asm
	// end inline asm
	// begin inline asm
	// end inline asm
	// begin inline asm
	// end inline asm
	// begin inline asm
	// end inline asm
	// begin inline asm
	// end inline asm
	// begin inline asm
	// end inline asm
	// begin inline asm
	// end inline asm
	// begin inline asm
	// end inline asm
	// begin inline asm
	// end inline asm
	// begin inline asm
	// end inline asm
	// begin inline asm
	// end inline asm
	// begin inline asm
	// end inline asm
	// begin inline asm
	// end inline asm
	// begin inline asm
	// end inline asm
	// begin inline asm
	// end inline asm
	// begin inline asm
	// end inline asm
	// begin inline asm
	// end inline asm
	// begin inline asm
	// end inline asm
	// begin inline asm
	// end inline asm
	// begin inline asm
	// end inline asm
	// begin inline asm
	// end inline asm
	// begin inline asm
	// end inline asm
	// begin inline asm
	// end inline asm
	// begin inline asm
	// end inline asm
	// begin inline asm
	// end inline asm
	// begin inline asm
	// end inline asm
	// begin inline asm
	// end inline asm
	// begin inline asm
	// end inline asm
	// begin inline asm
	// end inline asm
	// begin inline asm
	// end inline asm
	// begin inline asm
	// end inline asm
	// begin inline asm
	// end inline asm
	// begin inline asm
	// end inline asm
	// begin inline asm
	// end inline asm
	// begin inline asm
	// end inline asm
	// begin inline asm
	// end inline asm
	// begin inline asm
	// end inline asm
	// begin inline asm
	// end inline asm
	// begin inline asm
	// end inline asm
	// begin inline asm
	// end inline asm
	// begin inline asm
	// end inline asm
	// begin inline asm
	// end inline asm
	add.s32 	%r49, %r49, 128;
	setp.ne.s32 	%p16, %r49, 10000000;
	@%p16 bra 	$L__BB0_8;
$L__BB0_9:
	or.b32  	%r36, %r2, %r19;
	and.b32  	%r11, %r36, -2147483648;
	shr.u32 	%r37, %r36, 31;
	and.b32  	%r38, %r37, 1;
	setp.eq.b32 	%p17, %r38, 1;
	setp.lt.s32 	%p18, %r3, 1;
	setp.gt.s32 	%p19, %r3, %r19;
	or.pred  	%p20, %p18, %p19;
	or.pred  	%p21, %p17, %p20;
	@%p21 bra 	$L__BB0_13;
	add.s32 	%r39, %r3, -1;
	mad.lo.s32 	%r12, %r39, %r19, %r2;
	mul.wide.s32 	%rd24, %r12, 4;
	add.s64 	%rd25, %rd4, %rd24;
	atom.relaxed.global.cas.b32 	%r40, [%rd25], 1, 3;
	setp.ne.s32 	%p22, %r40, 1;
	@%p22 bra 	$L__BB0_13;
	atom.global.add.u32 	%r42, [%rd3], -1;
	atom.global.add.u32 	%r43, [%rd2], 1;
	mul.wide.s32 	%rd26, %r43, 4;
	add.s64 	%rd27, %rd1, %rd26;
	st.global.u32 	[%rd27], %r12;
	mov.b32 	%r50, 0;
$L__BB0_12:
	// begin inline asm
	// end inline asm
	// begin inline asm
	// end inline asm
	// begin inline asm
	// end inline asm
	// begin inline asm
	// end inline asm
	// begin inline asm
	// end inline asm
	// begin inline asm
	// end inline asm
	// begin inline asm
	// end inline asm
	// begin inline asm
	// end inline asm
	// begin inline asm
	// end inline asm
	// begin inline asm
	// end inline asm
	// begin inline asm
	// end inline asm
	// begin inline asm
	// end inline asm
	// begin inline asm
	// end inline asm
	// begin inline asm
	// end inline asm
	// begin inline asm
	// end inline asm
	// begin inline asm
	// end inline asm
	// begin inline asm
	// end inline asm
	// begin inline asm
	// end inline asm
	// begin inline asm
	// end inline asm
	// begin inline asm
	// end inline asm
	// begin inline asm
	// end inline asm
	// begin inline asm
	// end inline asm
	// begin inline asm
	// end inline asm
	// begin inline asm
	// end inline asm
	// begin inline asm
	// end inline asm
	// begin inline asm
	// end inline asm
	// begin inline asm
	// end inline asm
	// begin inline asm
	// end inline asm
	// begin inline asm
	// end inline asm
	// begin inline asm
	// end inline asm
	// begin inline asm
	// end inline asm
	// begin inline asm
	// end inline asm
	// begin inline asm
	// end inline asm
	// begin inline asm
	// end inline asm
	// begin inline asm
	// end inline asm
	// begin inline asm
	// end inline asm
	// begin inline asm
	// end inline asm
	// begin inline asm
	// end inline asm
	// begin inline asm
	// end inline asm
	// begin inline asm
	// end inline asm
	// begin inline asm
	// end inline asm
	// begin inline asm
	// end inline asm
	// begin inline asm
	// end inline asm
	// begin inline asm
	// end inline asm
	// begin inline asm
	// end inline asm
	// begin inline asm
	// end inline asm
	// begin inline asm
	// end inline asm
	// begin inline asm
	// end inline asm
	// begin inline asm
	// end inline asm
	// begin inline asm
	// end inline asm
	// begin inline asm
	// end inline asm
	// begin inline asm
	// end inline asm
	// begin inline asm
	// end inline asm
	// begin inline asm
	// end inline asm
	// begin inline asm
	// end inline asm
	// begin inline asm
	// end inline asm
	// begin inline asm
	// end inline asm
	// begin inline asm
	// end inline asm
	// begin inline asm
	// end inline asm
	// begin inline asm
	// end inline asm
	// begin inline asm
	// end inline asm
	// begin inline asm
	// end inline asm
	// begin inline asm
	// end inline asm
	// begin inline asm
	// end inline asm
	// begin inline asm
	// end inline asm
	// begin inline asm
	// end inline asm
	// begin inline asm
	// end inline asm
	// begin inline asm
	// end inline asm
	// begin inline asm
	// end inline asm
	// begin inline asm
	// end inline asm
	// begin inline asm
	// end inline asm
	// begin inline asm
	// end inline asm
	// begin inline asm
	// end inline asm
	// begin inline asm
	// end inline asm
	// begin inline asm
	// end inline asm
	// begin inline asm
	// end inline asm
	// begin inline asm
	// end inline asm
	// begin inline asm
	// end inline asm
	// begin inline asm
	// end inline asm
	// begin inline asm
	// end inline asm
	// begin inline asm
	// end inline asm
	// begin inline asm
	// end inline asm
	// begin inline asm
	// end inline asm
	// begin inline asm
	// end inline asm
	// begin inline asm
	// end inline asm
	// begin inline asm
	// end inline asm
	// begin inline asm
	// end inline asm
	// begin inline asm
	// end inline asm
	// begin inline asm
	// end inline asm
	// begin inline asm
	// end inline asm
	// begin inline asm
	// end inline asm
	// begin inline asm
	// end inline asm
	// begin inline asm
	// end inline asm
	// begin inline asm
	// end inline asm
	// begin inline asm
	// end inline asm
	// begin inline asm
	// end inline asm
	// begin inline asm
	// end inline asm
	// begin inline asm
	// end inline asm
	// begin inline asm
	// end inline asm
	// begin inline asm
	// end inline asm
	// begin inline asm
	// end inline asm
	// begin inline asm
	// end inline asm
	// begin inline asm
	// end inline asm
	// begin inline asm
	// end inline asm
	// begin inline asm
	// end inline asm
	// begin inline asm
	// end inline asm
	// begin inline asm
	// end inline asm
	// begin inline asm
	// end inline asm
	// begin inline asm
	// end inline asm
	// begin inline asm
	// end inline asm
	// begin inline asm
	// end inline asm
	// begin inline asm
	// end inline asm
	// begin inline asm
	// end inline asm
	// begin inline asm
	// end inline asm
	// begin inline asm
	// end inline asm
	// begin inline asm
	// end inline asm
	// begin inline asm
	// end inline asm
	// begin inline asm
	// end inline asm
	// begin inline asm
	// end inline asm
	// begin inline asm
	// end inline asm
	// begin inline asm
	// end inline asm
	// begin inline asm
	// end inline asm
	// begin inline asm
	// end inline asm
	// begin inline asm
	// end inline asm
	// begin inline asm
	// end inline asm
	// begin inline asm
	// end inline asm
	// begin inline asm
	// end inline asm
	// begin inline asm
	// end inline asm
	add.s32 	%r50, %r50, 128;
	setp.ne.s32 	%p23, %r50, 10000000;
	@%p23 bra 	$L__BB0_12;
$L__BB0_13:
	setp.ne.s32 	%p24, %r11, 0;
	add.s32 	%r15, %r3, 1;
	setp.lt.s32 	%p25, %r3, -1;
	setp.ge.s32 	%p26, %r15, %r19;
	or.pred  	%p27, %p25, %p26;
	or.pred  	%p28, %p24, %p27;
	@%p28 bra 	$L__BB0_17;
	mad.lo.s32 	%r16, %r15, %r19, %r2;
	mul.wide.s32 	%rd28, %r16, 4;
	add.s64 	%rd29, %rd4, %rd28;
	atom.relaxed.global.cas.b32 	%r44, [%rd29], 1, 3;
	setp.ne.s32 	%p29, %r44, 1;
	@%p29 bra 	$L__BB0_17;
	atom.global.add.u32 	%r46, [%rd3], -1;
	atom.global.add.u32 	%r47, [%rd2], 1;
	mul.wide.s32 	%rd30, %r47, 4;
	add.s64 	%rd31, %rd1, %rd30;
	st.global.u32 	[%rd31], %r16;
	mov.b32 	%r51, 0;
$L__BB0_16:
	// begin inline asm
	// end inline asm
	// begin inline asm
	// end inline asm
	// begin inline asm
	// end inline asm
	// begin inline asm
	// end inline asm
	// begin inline asm
	// end inline asm
	// begin inline asm
	// end inline asm
	// begin inline asm
	// end inline asm
	// begin inline asm
	// end inline asm
	// begin inline asm
	// end inline asm
	// begin inline asm
	// end inline asm
	// begin inline asm
	// end inline asm
	// begin inline asm
	// end inline asm
	// begin inline asm
	// end inline asm
	// begin inline asm
	// end inline asm
	// begin inline asm
	// end inline asm
	// begin inline asm
	// end inline asm
	// begin inline asm
	// end inline asm
	// begin inline asm
	// end inline asm
	// begin inline asm
	// end inline asm
	// begin inline asm
	// end inline asm
	// begin inline asm
	// end inline asm
	// begin inline asm
	// end inline asm
	// begin inline asm
	// end inline asm
	// begin inline asm
	// end inline asm
	// begin inline asm
	// end inline asm
	// begin inline asm
	// end inline asm
	// begin inline asm
	// end inline asm
	// begin inline asm
	// end inline asm
	// begin inline asm
	// end inline asm
	// begin inline asm
	// end inline asm
	// begin inline asm
	// end inline asm
	// begin inline asm
	// end inline asm
	// begin inline asm
	// end inline asm
	// begin inline asm
	// end inline asm
	// begin inline asm
	// end inline asm
	// begin inline asm
	// end inline asm
	// begin inline asm
	// end inline asm
	// begin inline asm
	// end inline asm
	// begin inline asm
	// end inline asm
	// begin inline asm
	// end inline asm
	// begin inline asm
	// end inline asm
	// begin inline asm
	// end inline asm
	// begin inline asm
	// end inline asm
	// begin inline asm
	// end inline asm
	// begin inline asm
	// end inline asm
	// begin inline asm
	// end inline asm
	// begin inline asm
	// end inline asm
	// begin inline asm
	// end inline asm
	// begin inline asm
	// end inline asm
	// begin inline asm
	// end inline asm
	// begin inline asm
	// end inline asm
	// begin inline asm
	// end inline asm
	// begin inline asm
	// end inline asm
	// begin inline asm
	// end inline asm
	// begin inline asm
	// end inline asm
	// begin inline asm
	// end inline asm
	// begin inline asm
	// end inline asm
	// begin inline asm
	// end inline asm
	// begin inline asm
	// end inline asm
	// begin inline asm
	// end inline asm
	// begin inline asm
	// end inline asm
	// begin inline asm
	// end inline asm
	// begin inline asm
	// end inline asm
	// begin inline asm
	// end inline asm
	// begin inline asm
	// end inline asm
	// begin inline asm
	// end inline asm
	// begin inline asm
	// end inline asm
	// begin inline asm
	// end inline asm
	// begin inline asm
	// end inline asm
	// begin inline asm
	// end inline asm
	// begin inline asm
	// end inline asm
	// begin inline asm
	// end inline asm
	// begin inline asm
	// end inline asm
	// begin inline asm
	// end inline asm
	// begin inline asm
	// end inline asm
	// begin inline asm
	// end inline asm
	// begin inline asm
	// end inline asm
	// begin inline asm
	// end inline asm
	// begin inline asm
	// end inline asm
	// begin inline asm
	// end inline asm
	// begin inline asm
	// end inline asm
	// begin inline asm
	// end inline asm
	// begin inline asm
	// end inline asm
	// begin inline asm
	// end inline asm
	// begin inline asm
	// end inline asm
	// begin inline asm
	// end inline asm
	// begin inline asm
	// end inline asm
	// begin inline asm
	// end inline asm
	// begin inline asm
	// end inline asm
	// begin inline asm
	// end inline asm
	// begin inline asm
	// end inline asm
	// begin inline asm
	// end inline asm
	// begin inline asm
	// end inline asm
	// begin inline asm
	// end inline asm
	// begin inline asm
	// end inline asm
	// begin inline asm
	// end inline asm
	// begin inline asm
	// end inline asm
	// begin inline asm
	// end inline asm
	// begin inline asm
	// end inline asm
	// begin inline asm
	// end inline asm
	// begin inline asm
	// end inline asm
	// begin inline asm
	// end inline asm
	// begin inline asm
	// end inline asm
	// begin inline asm
	// end inline asm
	// begin inline asm
	// end inline asm
	// begin inline asm
	// end inline asm
	// begin inline asm
	// end inline asm
	// begin inline asm
	// end inline asm
	// begin inline asm
	// end inline asm
	// begin inline asm
	// end inline asm
	// begin inline asm
	// end inline asm
	// begin inline asm
	// end inline asm
	// begin inline asm
	// end inline asm
	// begin inline asm
	// end inline asm
	// begin inline asm
	// end inline asm
	// begin inline asm
	// end inline asm
	// begin inline asm
	// end inline asm
	// begin inline asm
	// end inline asm
	// begin inline asm
	// end inline asm
	// begin inline asm
	// end inline asm
	// begin inline asm
	// end inline asm
	// begin inline asm
	// end inline asm
	// begin inline asm
	// end inline asm
	// begin inline asm
	// end inline asm
	// begin inline asm
	// end inline asm
	// begin inline asm
	// end inline asm
	// begin inline asm
	// end inline asm
	// begin inline asm
	// end inline asm
	add.s32 	%r51, %r51, 128;
	setp.ne.s32 	%p30, %r51, 10000000;
	@%p30 bra 	$L__BB0_16;
$L__BB0_17:
	ret;

}


// ===== COMPILED SASS (sm_100) =====

	.target	sm_100

	.elftype	@"ET_EXEC"


//--------------------- .note.nv.tkinfo           --------------------------
	.section	.note.nv.tkinfo,"",@"SHT_NOTE"
	.sectionflags	@"SHF_NOTE_NV_TKINFO"
	.tkinfo
        /*0018*/ 	.word	0x00000002
        /*0030*/ 	.string	""
        /*0030*/ 	.string	"ptxas"
        /*0030*/ 	.string	"Cuda compilation tools, release 13.0, V13.0.88"
        /*0030*/ 	.string	"Build cuda_13.0.r13.0/compiler.36424714_0"
        /*0030*/ 	.string	"-arch sm_100 -m 64 "



//--------------------- .note.nv.cuinfo           --------------------------
	.section	.note.nv.cuinfo,"",@"SHT_NOTE"
	.sectionflags	@"SHF_NOTE_NV_CUINFO"
        /*0018*/ 	.short	0x0002
        /*001a*/ 	.short	0x0064
        /*001c*/ 	.short	0x0082
	.zero		2


//--------------------- .nv.info                  --------------------------
	.section	.nv.info,"",@"SHT_CUDA_INFO"
	.align	4


	//----- nvinfo : EIATTR_REGCOUNT
	.align		4
        /*0000*/ 	.byte	0x04, 0x2f
        /*0002*/ 	.short	(.L_1 - .L_0)
	.align		4
.L_0:
        /*0004*/ 	.word	index@(_Z20process_rotten_queuePiS_iS_S_S_i)
        /*0008*/ 	.word	0x00000018


	//----- nvinfo : EIATTR_FRAME_SIZE
	.align		4
.L_1:
        /*000c*/ 	.byte	0x04, 0x11
        /*000e*/ 	.short	(.L_3 - .L_2)
	.align		4
.L_2:
        /*0010*/ 	.word	index@(_Z20process_rotten_queuePiS_iS_S_S_i)
        /*0014*/ 	.word	0x00000000


	//----- nvinfo : EIATTR_MIN_STACK_SIZE
	.align		4
.L_3:
        /*0018*/ 	.byte	0x04, 0x12
        /*001a*/ 	.short	(.L_5 - .L_4)
	.align		4
.L_4:
        /*001c*/ 	.word	index@(_Z20process_rotten_queuePiS_iS_S_S_i)
        /*0020*/ 	.word	0x00000000
.L_5:


//--------------------- .nv.compat                --------------------------
	.section	.nv.compat,"",@"SHT_CUDA_COMPAT_INFO"
	.align	4
        /*0000*/ 	.byte	0x02, 0x09, 0x00, 0x00, 0x02, 0x02, 0x01, 0x00, 0x02, 0x05, 0x05, 0x00, 0x03, 0x07, 0x01, 0x01
        /*0010*/ 	.byte	0x02, 0x03, 0x00, 0x00, 0x02, 0x06, 0x01, 0x00, 0x04, 0x0b, 0x08, 0x00, 0x09, 0x00, 0x00, 0x00
        /*0020*/ 	.byte	0x00, 0x00, 0x00, 0x00


//--------------------- .nv.info._Z20process_rotten_queuePiS_iS_S_S_i --------------------------
	.section	.nv.info._Z20process_rotten_queuePiS_iS_S_S_i,"",@"SHT_CUDA_INFO"
	.sectionflags	@""
	.align	4


	//----- nvinfo : EIATTR_CUDA_API_VERSION
	.align		4
        /*0000*/ 	.byte	0x04, 0x37
        /*0002*/ 	.short	(.L_7 - .L_6)
.L_6:
        /*0004*/ 	.word	0x00000082


	//----- nvinfo : EIATTR_KPARAM_INFO
	.align		4
.L_7:
        /*0008*/ 	.byte	0x04, 0x17
        /*000a*/ 	.short	(.L_9 - .L_8)
.L_8:
        /*000c*/ 	.word	0x00000000
        /*0010*/ 	.short	0x0006
        /*0012*/ 	.short	0x0030
        /*0014*/ 	.byte	0x00, 0xf0, 0x11, 0x00


	//----- nvinfo : EIATTR_KPARAM_INFO
	.align		4
.L_9:
        /*0018*/ 	.byte	0x04, 0x17
        /*001a*/ 	.short	(.L_11 - .L_10)
.L_10:
        /*001c*/ 	.word	0x00000000
        /*0020*/ 	.short	0x0005
        /*0022*/ 	.short	0x0028
        /*0024*/ 	.byte	0x00, 0xf5, 0x21, 0x00


	//----- nvinfo : EIATTR_KPARAM_INFO
	.align		4
.L_11:
        /*0028*/ 	.byte	0x04, 0x17
        /*002a*/ 	.short	(.L_13 - .L_12)
.L_12:
        /*002c*/ 	.word	0x00000000
        /*0030*/ 	.short	0x0004
        /*0032*/ 	.short	0x0020
        /*0034*/ 	.byte	0x00, 0xf5, 0x21, 0x00


	//----- nvinfo : EIATTR_KPARAM_INFO
	.align		4
.L_13:
        /*0038*/ 	.byte	0x04, 0x17
        /*003a*/ 	.short	(.L_15 - .L_14)
.L_14:
        /*003c*/ 	.word	0x00000000
        /*0040*/ 	.short	0x0003
        /*0042*/ 	.short	0x0018
        /*0044*/ 	.byte	0x00, 0xf5, 0x21, 0x00


	//----- nvinfo : EIATTR_KPARAM_INFO
	.align		4
.L_15:
        /*0048*/ 	.byte	0x04, 0x17
        /*004a*/ 	.short	(.L_17 - .L_16)
.L_16:
        /*004c*/ 	.word	0x00000000
        /*0050*/ 	.short	0x0002
        /*0052*/ 	.short	0x0010
        /*0054*/ 	.byte	0x00, 0xf0, 0x11, 0x00


	//----- nvinfo : EIATTR_KPARAM_INFO
	.align		4
.L_17:
        /*0058*/ 	.byte	0x04, 0x17
        /*005a*/ 	.short	(.L_19 - .L_18)
.L_18:
        /*005c*/ 	.word	0x00000000
        /*0060*/ 	.short	0x0001
        /*0062*/ 	.short	0x0008
        /*0064*/ 	.byte	0x00, 0xf5, 0x21, 0x00


	//----- nvinfo : EIATTR_KPARAM_INFO
	.align		4
.L_19:
        /*0068*/ 	.byte	0x04, 0x17
        /*006a*/ 	.short	(.L_21 - .L_20)
.L_20:
        /*006c*/ 	.word	0x00000000
        /*0070*/ 	.short	0x0000
        /*0072*/ 	.short	0x0000
        /*0074*/ 	.byte	0x00, 0xf5, 0x21, 0x00


	//----- nvinfo : EIATTR_SPARSE_MMA_MASK
	.align		4
.L_21:
        /*0078*/ 	.byte	0x03, 0x50
        /*007a*/ 	.short	0x0000


	//----- nvinfo : EIATTR_MAXREG_COUNT
	.align		4
        /*007c*/ 	.byte	0x03, 0x1b
        /*007e*/ 	.short	0x00ff


	//----- nvinfo : EIATTR_MERCURY_ISA_VERSION
	.align		4
        /*0080*/ 	.byte	0x03, 0x5f
        /*0082*/ 	.short	0x0101


	//----- nvinfo : EIATTR_INT_WARP_WIDE_INSTR_OFFSETS
	.align		4
        /*0084*/ 	.byte	0x04, 0x31
        /*0086*/ 	.short	(.L_23 - .L_22)


	//   ....[0]....
.L_22:
        /*0088*/ 	.word	0x00000450


	//   ....[1]....
        /*008c*/ 	.word	0x00000520


	//   ....[2]....
        /*0090*/ 	.word	0x00000660


	//   ....[3]....
        /*0094*/ 	.word	0x00000730


	//   ....[4]....
        /*0098*/ 	.word	0x00000840


	//   ....[5]....
        /*009c*/ 	.word	0x00000910


	//   ....[6]....
        /*00a0*/ 	.word	0x00000a00


	//   ....[7]....
        /*00a4*/ 	.word	0x00000ad0


	//----- nvinfo : EIATTR_VRC_CTA_INIT_COUNT
	.align		4
.L_23:
        /*00a8*/ 	.byte	0x02, 0x4a
	.zero		1
	.zero		1


	//----- nvinfo : EIATTR_EXIT_INSTR_OFFSETS
	.align		4
        /*00ac*/ 	.byte	0x04, 0x1c
        /*00ae*/ 	.short	(.L_25 - .L_24)


	//   ....[0]....
.L_24:
        /*00b0*/ 	.word	0x00000070


	//   ....[1]....
        /*00b4*/ 	.word	0x00000960


	//   ....[2]....
        /*00b8*/ 	.word	0x000009e0


	//   ....[3]....
        /*00bc*/ 	.word	0x00000b10


	//----- nvinfo : EIATTR_CRS_STACK_SIZE
	.align		4
.L_25:
        /*00c0*/ 	.byte	0x04, 0x1e
        /*00c2*/ 	.short	(.L_27 - .L_26)
.L_26:
        /*00c4*/ 	.word	0x00000000


	//----- nvinfo : EIATTR_CBANK_PARAM_SIZE
	.align		4
.L_27:
        /*00c8*/ 	.byte	0x03, 0x19
        /*00ca*/ 	.short	0x0034


	//----- nvinfo : EIATTR_PARAM_CBANK
	.align		4
        /*00cc*/ 	.byte	0x04, 0x0a
        /*00ce*/ 	.short	(.L_29 - .L_28)
	.align		4
.L_28:
        /*00d0*/ 	.word	index@(.nv.constant0._Z20process_rotten_queuePiS_iS_S_S_i)
        /*00d4*/ 	.short	0x0380
        /*00d6*/ 	.short	0x0034


	//----- nvinfo : EIATTR_SW_WAR
	.align		4
.L_29:
        /*00d8*/ 	.byte	0x04, 0x36
        /*00da*/ 	.short	(.L_31 - .L_30)
.L_30:
        /*00dc*/ 	.word	0x00000008
.L_31:


//--------------------- .nv.callgraph             --------------------------
	.section	.nv.callgraph,"",@"SHT_CUDA_CALLGRAPH"
	.align	4
	.sectionentsize	8
	.align		4
        /*0000*/ 	.word	0x00000000
	.align		4
        /*0004*/ 	.word	0xffffffff
	.align		4
        /*0008*/ 	.word	0x00000000
	.align		4
        /*000c*/ 	.word	0xfffffffe
	.align		4
        /*0010*/ 	.word	0x00000000
	.align		4
        /*0014*/ 	.word	0xfffffffd
	.align		4
        /*0018*/ 	.word	0x00000000
	.align		4
        /*001c*/ 	.word	0xfffffffc


//--------------------- .text._Z20process_rotten_queuePiS_iS_S_S_i --------------------------
	.section	.text._Z20process_rotten_queuePiS_iS_S_S_i,"ax",@progbits
	.align	128
        .global         _Z20process_rotten_queuePiS_iS_S_S_i
        .type           _Z20process_rotten_queuePiS_iS_S_S_i,@function
        .size           _Z20process_rotten_queuePiS_iS_S_S_i,(.L_x_7 - _Z20process_rotten_queuePiS_iS_S_S_i)
        .other          _Z20process_rotten_queuePiS_iS_S_S_i,@"STO_CUDA_ENTRY STV_DEFAULT"
_Z20process_rotten_queuePiS_iS_S_S_i:
.text._Z20process_rotten_queuePiS_iS_S_S_i:
[----:B------:R-:W-:Y:S01]  /*0000*/  LDC R1, c[0x0][0x37c] ;  /* 0x0000df00ff017b82 */ /* 0x000fe20000000800 */
[----:B------:R-:W0:Y:S07]  /*0010*/  S2R R0, SR_TID.X ;  /* 0x0000000000007919 */ /* 0x000e2e0000002100 */
[----:B------:R-:W0:Y:S01]  /*0020*/  S2UR UR4, SR_CTAID.X ;  /* 0x00000000000479c3 */ /* 0x000e220000002500 */
[----:B------:R-:W1:Y:S07]  /*0030*/  LDCU UR5, c[0x0][0x390] ;  /* 0x00007200ff0577ac */ /* 0x000e6e0008000800 */
[----:B------:R-:W0:Y:S02]  /*0040*/  LDC R5, c[0x0][0x360] ;  /* 0x0000d800ff057b82 */ /* 0x000e240000000800 */
[----:B0-----:R-:W-:-:S05]  /*0050*/  IMAD R5, R5, UR4, R0 ;  /* 0x0000000405057c24 */ /* 0x001fca000f8e0200 */
[----:B-1----:R-:W-:-:S13]  /*0060*/  ISETP.GE.AND P0, PT, R5, UR5, PT ;  /* 0x0000000505007c0c */ /* 0x002fda000bf06270 */
[----:B------:R-:W-:Y:S05]  /*0070*/  @P0 EXIT ;  /* 0x000000000000094d */ /* 0x000fea0003800000 */
[----:B------:R-:W0:Y:S01]  /*0080*/  LDC.64 R2, c[0x0][0x388] ;  /* 0x0000e200ff027b82 */ /* 0x000e220000000a00 */
[----:B------:R-:W1:Y:S07]  /*0090*/  LDCU.64 UR4, c[0x0][0x358] ;  /* 0x00006b00ff0477ac */ /* 0x000e6e0008000a00 */
[----:B------:R-:W2:Y:S01]  /*00a0*/  LDC R0, c[0x0][0x3b0] ;  /* 0x0000ec00ff007b82 */ /* 0x000ea20000000800 */
[----:B0-----:R-:W-:-:S06]  /*00b0*/  IMAD.WIDE R2, R5, 0x4, R2 ;  /* 0x0000000405027825 */ /* 0x001fcc00078e0202 */
[----:B-1----:R-:W3:Y:S01]  /*00c0*/  LDG.E R3, desc[UR4][R2.64] ;  /* 0x0000000402037981 */ /* 0x002ee2000c1e1900 */
[----:B------:R-:W-:Y:S01]  /*00d0*/  BSSY.RECONVERGENT B0, `(.L_x_0) ;  /* 0x0000049000007945 */ /* 0x000fe20003800200 */
[----:B--2---:R-:W-:Y:S02]  /*00e0*/  IABS R9, R0 ;  /* 0x0000000000097213 */ /* 0x004fe40000000000 */
[----:B------:R-:W-:Y:S02]  /*00f0*/  ISETP.GE.AND P3, PT, R0, RZ, PT ;  /* 0x000000ff0000720c */ /* 0x000fe40003f66270 */
[----:B------:R-:W0:Y:S08]  /*0100*/  I2F.RP R6, R9 ;  /* 0x0000000900067306 */ /* 0x000e300000209400 */
[----:B0-----:R-:W0:Y:S02]  /*0110*/  MUFU.RCP R6, R6 ;  /* 0x0000000600067308 */ /* 0x001e240000001000 */
[----:B0-----:R-:W-:-:S06]  /*0120*/  VIADD R4, R6, 0xffffffe ;  /* 0x0ffffffe06047836 */ /* 0x001fcc0000000000 */
[----:B------:R0:W1:Y:S02]  /*0130*/  F2I.FTZ.U32.TRUNC.NTZ R5, R4 ;  /* 0x0000000400057305 */ /* 0x000064000021f000 */
[----:B0-----:R-:W-:Y:S02]  /*0140*/  IMAD.MOV.U32 R4, RZ, RZ, RZ ;  /* 0x000000ffff047224 */ /* 0x001fe400078e00ff */
[----:B-1----:R-:W-:-:S04]  /*0150*/  IMAD.MOV R8, RZ, RZ, -R5 ;  /* 0x000000ffff087224 */ /* 0x002fc800078e0a05 */
[----:B------:R-:W-:-:S04]  /*0160*/  IMAD R7, R8, R9, RZ ;  /* 0x0000000908077224 */ /* 0x000fc800078e02ff */
[----:B------:R-:W-:Y:S01]  /*0170*/  IMAD.HI.U32 R5, R5, R7, R4 ;  /* 0x0000000705057227 */ /* 0x000fe200078e0004 */
[----:B---3--:R-:W-:-:S05]  /*0180*/  IABS R2, R3 ;  /* 0x0000000300027213 */ /* 0x008fca0000000000 */
[----:B------:R-:W-:-:S04]  /*0190*/  IMAD.HI.U32 R7, R5, R2, RZ ;  /* 0x0000000205077227 */ /* 0x000fc800078e00ff */
[----:B------:R-:W-:-:S04]  /*01a0*/  IMAD.MOV R5, RZ, RZ, -R7 ;  /* 0x000000ffff057224 */ /* 0x000fc800078e0a07 */
[----:B------:R-:W-:-:S05]  /*01b0*/  IMAD R2, R9, R5, R2 ;  /* 0x0000000509027224 */ /* 0x000fca00078e0202 */
[----:B------:R-:W-:-:S13]  /*01c0*/  ISETP.GT.U32.AND P1, PT, R9, R2, PT ;  /* 0x000000020900720c */ /* 0x000fda0003f24070 */
[----:B------:R-:W-:Y:S02]  /*01d0*/  @!P1 IMAD.IADD R2, R2, 0x1, -R9 ;  /* 0x0000000102029824 */ /* 0x000fe400078e0a09 */
[----:B------:R-:W-:Y:S01]  /*01e0*/  @!P1 VIADD R7, R7, 0x1 ;  /* 0x0000000107079836 */ /* 0x000fe20000000000 */
[----:B------:R-:W-:Y:S02]  /*01f0*/  ISETP.NE.AND P1, PT, R0, RZ, PT ;  /* 0x000000ff0000720c */ /* 0x000fe40003f25270 */
[----:B------:R-:W-:Y:S02]  /*0200*/  ISETP.GE.U32.AND P0, PT, R2, R9, PT ;  /* 0x000000090200720c */ /* 0x000fe40003f06070 */
[----:B------:R-:W-:-:S04]  /*0210*/  LOP3.LUT R2, R3, R0, RZ, 0x3c, !PT ;  /* 0x0000000003027212 */ /* 0x000fc800078e3cff */
[----:B------:R-:W-:-:S07]  /*0220*/  ISETP.GE.AND P2, PT, R2, RZ, PT ;  /* 0x000000ff0200720c */ /* 0x000fce0003f46270 */
[----:B------:R-:W-:-:S06]  /*0230*/  @P0 VIADD R7, R7, 0x1 ;  /* 0x0000000107070836 */ /* 0x000fcc0000000000 */
[----:B------:R-:W-:Y:S01]  /*0240*/  @!P2 IMAD.MOV R7, RZ, RZ, -R7 ;  /* 0x000000ffff07a224 */ /* 0x000fe200078e0a07 */
[----:B------:R-:W-:-:S04]  /*0250*/  @!P1 LOP3.LUT R7, RZ, R0, RZ, 0x33, !PT ;  /* 0x00000000ff079212 */ /* 0x000fc800078e33ff */
[CC--:B------:R-:W-:Y:S01]  /*0260*/  ISETP.GE.AND P0, PT, R7.reuse, R0.reuse, PT ;  /* 0x000000000700720c */ /* 0x0c0fe20003f06270 */
[CC--:B------:R-:W-:Y:S01]  /*0270*/  IMAD R2, R7.reuse, R0.reuse, RZ ;  /* 0x0000000007027224 */ /* 0x0c0fe200078e02ff */
[CC--:B------:R-:W-:Y:S01]  /*0280*/  ISETP.GT.AND P1, PT, R7.reuse, R0.reuse, PT ;  /* 0x000000000700720c */ /* 0x0c0fe20003f24270 */
[C---:B------:R-:W-:Y:S01]  /*0290*/  VIADD R5, R7.reuse, 0x1 ;  /* 0x0000000107057836 */ /* 0x040fe20000000000 */
[----:B------:R-:W-:Y:S01]  /*02a0*/  ISETP.LT.OR P0, PT, R7, RZ, P0 ;  /* 0x000000ff0700720c */ /* 0x000fe20000701670 */
[----:B------:R-:W-:Y:S01]  /*02b0*/  IMAD.IADD R3, R3, 0x1, -R2 ;  /* 0x0000000103037824 */ /* 0x000fe200078e0a02 */
[----:B------:R-:W-:Y:S02]  /*02c0*/  ISETP.LT.OR P1, PT, R7, 0x1, P1 ;  /* 0x000000010700780c */ /* 0x000fe40000f21670 */
[----:B------:R-:W-:Y:S02]  /*02d0*/  ISETP.GE.AND P4, PT, R5, R0, PT ;  /* 0x000000000500720c */ /* 0x000fe40003f86270 */
[----:B------:R-:W-:-:S02]  /*02e0*/  ISETP.LT.OR P3, PT, R3, 0x1, !P3 ;  /* 0x000000010300780c */ /* 0x000fc40005f61670 */
[C---:B------:R-:W-:Y:S02]  /*02f0*/  IADD3 R9, PT, PT, R3.reuse, 0x1, RZ ;  /* 0x0000000103097810 */ /* 0x040fe40007ffe0ff */
[----:B------:R-:W-:Y:S02]  /*0300*/  PLOP3.LUT P3, PT, P3, P0, PT, 0xf8, 0x8f ;  /* 0x00000000008f781c */ /* 0x000fe40001f61f70 */
[-C--:B------:R-:W-:Y:S02]  /*0310*/  LOP3.LUT R4, R3, R0.reuse, RZ, 0xfc, !PT ;  /* 0x0000000003047212 */ /* 0x080fe400078efcff */
[----:B------:R-:W-:Y:S02]  /*0320*/  ISETP.GE.AND P5, PT, R9, R0, PT ;  /* 0x000000000900720c */ /* 0x000fe40003fa6270 */
[----:B------:R-:W-:Y:S02]  /*0330*/  LOP3.LUT P2, RZ, R4, 0x80000000, RZ, 0xc0, !PT ;  /* 0x8000000004ff7812 */ /* 0x000fe4000784c0ff */
[----:B------:R-:W-:-:S02]  /*0340*/  SHF.R.U32.HI R4, RZ, 0x1f, R4 ;  /* 0x0000001fff047819 */ /* 0x000fc40000011604 */
[----:B------:R-:W-:Y:S02]  /*0350*/  ISETP.LT.OR P4, PT, R7, -0x1, P4 ;  /* 0xffffffff0700780c */ /* 0x000fe40002781670 */
[----:B------:R-:W-:Y:S02]  /*0360*/  ISETP.LT.OR P5, PT, R3, -0x1, P5 ;  /* 0xffffffff0300780c */ /* 0x000fe40002fa1670 */
[----:B------:R-:W-:Y:S02]  /*0370*/  ISETP.EQ.U32.OR P1, PT, R4, 0x1, P1 ;  /* 0x000000010400780c */ /* 0x000fe40000f22470 */
[----:B------:R-:W-:Y:S02]  /*0380*/  PLOP3.LUT P2, PT, P2, P4, PT, 0xf8, 0x8f ;  /* 0x00000000008f781c */ /* 0x000fe40001749f70 */
[----:B------:R-:W-:Y:S01]  /*0390*/  PLOP3.LUT P5, PT, P5, P0, PT, 0xf8, 0x8f ;  /* 0x00000000008f781c */ /* 0x000fe20002fa1f70 */
[----:B------:R-:W-:-:S12]  /*03a0*/  @P3 BRA `(.L_x_1) ;  /* 0x00000000006c3947 */ /* 0x000fd80003800000 */
[----:B------:R-:W0:Y:S01]  /*03b0*/  LDC.64 R10, c[0x0][0x380] ;  /* 0x0000e000ff0a7b82 */ /* 0x000e220000000a00 */
[----:B------:R-:W-:Y:S02]  /*03c0*/  IMAD R4, R7, R0, R3 ;  /* 0x0000000007047224 */ /* 0x000fe400078e0203 */
[----:B------:R-:W-:Y:S02]  /*03d0*/  IMAD.MOV.U32 R12, RZ, RZ, 0x1 ;  /* 0x00000001ff0c7424 */ /* 0x000fe400078e00ff */
[----:B------:R-:W-:Y:S02]  /*03e0*/  VIADD R4, R4, 0xffffffff ;  /* 0xffffffff04047836 */ /* 0x000fe40000000000 */
[----:B------:R-:W-:Y:S02]  /*03f0*/  IMAD.MOV.U32 R13, RZ, RZ, 0x3 ;  /* 0x00000003ff0d7424 */ /* 0x000fe400078e00ff */
[----:B0-----:R-:W-:-:S06]  /*0400*/  IMAD.WIDE.U32 R10, R4, 0x4, R10 ;  /* 0x00000004040a7825 */ /* 0x001fcc00078e000a */
[----:B------:R-:W2:Y:S02]  /*0410*/  ATOMG.E.CAS.STRONG.GPU PT, R10, [R10], R12, R13 ;  /* 0x0000000c0a0a73a9 */ /* 0x000ea400001ee10d */
[----:B--2---:R-:W-:-:S13]  /*0420*/  ISETP.NE.AND P0, PT, R10, 0x1, PT ;  /* 0x000000010a00780c */ /* 0x004fda0003f05270 */
[----:B------:R-:W-:Y:S05]  /*0430*/  @P0 BRA `(.L_x_1) ;  /* 0x0000000000480947 */ /* 0x000fea0003800000 */
[----:B------:R-:W0:Y:S01]  /*0440*/  S2R R15, SR_LANEID ;  /* 0x00000000000f7919 */ /* 0x000e220000000000 */
[----:B------:R-:W-:Y:S01]  /*0450*/  VOTEU.ANY UR6, UPT, PT ;  /* 0x0000000000067886 */ /* 0x000fe200038e0100 */
[----:B------:R-:W1:Y:S01]  /*0460*/  LDC.64 R10, c[0x0][0x3a8] ;  /* 0x0000ea00ff0a7b82 */ /* 0x000e620000000a00 */
[----:B------:R-:W-:Y:S07]  /*0470*/  FLO.U32 R6, UR6 ;  /* 0x0000000600067d00 */ /* 0x000fee00080e0000 */
[----:B------:R-:W2:Y:S01]  /*0480*/  LDC.64 R12, c[0x0][0x3a0] ;  /* 0x0000e800ff0c7b82 */ /* 0x000ea20000000a00 */
[----:B------:R-:W3:Y:S02]  /*0490*/  POPC R19, UR6 ;  /* 0x0000000600137d09 */ /* 0x000ee40008000000 */
[----:B---3--:R-:W-:Y:S01]  /*04a0*/  IMAD.MOV R21, RZ, RZ, -R19 ;  /* 0x000000ffff157224 */ /* 0x008fe200078e0a13 */
[----:B0-----:R-:W-:Y:S01]  /*04b0*/  ISETP.EQ.U32.AND P0, PT, R6, R15, PT ;  /* 0x0000000f0600720c */ /* 0x001fe20003f02070 */
[----:B------:R-:W0:Y:S03]  /*04c0*/  S2R R8, SR_LTMASK ;  /* 0x0000000000087919 */ /* 0x000e260000003900 */
[----:B------:R-:W3:Y:S09]  /*04d0*/  LDC.64 R14, c[0x0][0x398] ;  /* 0x0000e600ff0e7b82 */ /* 0x000ef20000000a00 */
[----:B-1----:R-:W-:Y:S04]  /*04e0*/  @P0 REDG.E.ADD.STRONG.GPU desc[UR4][R10.64], R21 ;  /* 0x000000150a00098e */ /* 0x002fe8000c12e104 */
[----:B--2---:R-:W2:Y:S01]  /*04f0*/  @P0 ATOMG.E.ADD.STRONG.GPU PT, R13, desc[UR4][R12.64], R19 ;  /* 0x800000130c0d09a8 */ /* 0x004ea200081ef104 */
[----:B0-----:R-:W-:-:S06]  /*0500*/  LOP3.LUT R8, R8, UR6, RZ, 0xc0, !PT ;  /* 0x0000000608087c12 */ /* 0x001fcc000f8ec0ff */
[----:B------:R-:W0:Y:S01]  /*0510*/  POPC R8, R8 ;  /* 0x0000000800087309 */ /* 0x000e220000000000 */
[----:B--2---:R-:W0:Y:S02]  /*0520*/  SHFL.IDX PT, R17, R13, R6, 0x1f ;  /* 0x00001f060d117589 */ /* 0x004e2400000e0000 */
[----:B0-----:R-:W-:-:S04]  /*0530*/  IMAD.IADD R17, R17, 0x1, R8 ;  /* 0x0000000111117824 */ /* 0x001fc800078e0208 */
[----:B---3--:R-:W-:-:S05]  /*0540*/  IMAD.WIDE R14, R17, 0x4, R14 ;  /* 0x00000004110e7825 */ /* 0x008fca00078e020e */
[----:B------:R0:W-:Y:S02]  /*0550*/  STG.E desc[UR4][R14.64], R4 ;  /* 0x000000040e007986 */ /* 0x0001e4000c101904 */
.L_x_1:
[----:B------:R-:W-:Y:S05]  /*0560*/  BSYNC.RECONVERGENT B0 ;  /* 0x0000000000007941 */ /* 0x000fea0003800200 */
.L_x_0:
[----:B------:R-:W-:Y:S04]  /*0570*/  BSSY.RECONVERGENT B0, `(.L_x_2) ;  /* 0x0000020000007945 */ /* 0x000fe80003800200 */
[----:B------:R-:W-:Y:S05]  /*0580*/  @P5 BRA `(.L_x_3) ;  /* 0x0000000000785947 */ /* 0x000fea0003800000 */
[----:B------:R-:W1:Y:S01]  /*0590*/  LDCU.64 UR6, c[0x0][0x380] ;  /* 0x00007000ff0677ac */ /* 0x000e620008000a00 */
[----:B------:R-:W-:Y:S01]  /*05a0*/  SHF.R.S32.HI R11, RZ, 0x1f, R3 ;  /* 0x0000001fff0b7819 */ /* 0x000fe20000011403 */
[----:B------:R-:W-:Y:S01]  /*05b0*/  HFMA2 R13, -RZ, RZ, 0, 1.78813934326171875e-07 ;  /* 0x00000003ff0d7431 */ /* 0x000fe200000001ff */
[----:B0-----:R-:W-:Y:S01]  /*05c0*/  IADD3 R4, P0, PT, R2, R3, RZ ;  /* 0x0000000302047210 */ /* 0x001fe20007f1e0ff */
[----:B------:R-:W-:-:S03]  /*05d0*/  IMAD.MOV.U32 R12, RZ, RZ, 0x1 ;  /* 0x00000001ff0c7424 */ /* 0x000fc600078e00ff */
[----:B------:R-:W-:Y:S02]  /*05e0*/  LEA.HI.X.SX32 R11, R2, R11, 0x1, P0 ;  /* 0x0000000b020b7211 */ /* 0x000fe400000f0eff */
[----:B-1----:R-:W-:-:S04]  /*05f0*/  LEA R10, P0, R4, UR6, 0x2 ;  /* 0x00000006040a7c11 */ /* 0x002fc8000f8010ff */
[----:B------:R-:W-:-:S05]  /*0600*/  LEA.HI.X R11, R4, UR7, R11, 0x2, P0 ;  /* 0x00000007040b7c11 */ /* 0x000fca00080f140b */
[----:B------:R-:W2:Y:S01]  /*0610*/  ATOMG.E.CAS.STRONG.GPU PT, R10, [R10+0x4], R12, R13 ;  /* 0x0000040c0a0a73a9 */ /* 0x000ea200001ee10d */
[----:B------:R-:W-:Y:S01]  /*0620*/  IMAD.IADD R21, R2, 0x1, R9 ;  /* 0x0000000102157824 */ /* 0x000fe200078e0209 */
        /* <DEDUP_REMOVED lines=20> */
.L_x_3:
[----:B------:R-:W-:Y:S05]  /*0770*/  BSYNC.RECONVERGENT B0 ;  /* 0x0000000000007941 */ /* 0x000fea0003800200 */
.L_x_2:
[----:B------:R-:W-:Y:S04]  /*0780*/  BSSY.RECONVERGENT B0, `(.L_x_4) ;  /* 0x000001d000007945 */ /* 0x000fe80003800200 */
[----:B------:R-:W-:Y:S05]  /*0790*/  @P1 BRA `(.L_x_5) ;  /* 0x00000000006c1947 */ /* 0x000fea0003800000 */
[----:B-1----:R-:W1:Y:S01]  /*07a0*/  LDC.64 R8, c[0x0][0x380] ;  /* 0x0000e000ff087b82 */ /* 0x002e620000000a00 */
[----:B------:R-:W-:Y:S02]  /*07b0*/  VIADD R7, R7, 0xffffffff ;  /* 0xffffffff07077836 */ /* 0x000fe40000000000 */
[----:B------:R-:W-:Y:S02]  /*07c0*/  IMAD.MOV.U32 R10, RZ, RZ, 0x1 ;  /* 0x00000001ff0a7424 */ /* 0x000fe400078e00ff */
[----:B------:R-:W-:Y:S02]  /*07d0*/  IMAD R19, R7, R0, R3 ;  /* 0x0000000007137224 */ /* 0x000fe400078e0203 */
[----:B------:R-:W-:Y:S02]  /*07e0*/  IMAD.MOV.U32 R11, RZ, RZ, 0x3 ;  /* 0x00000003ff0b7424 */ /* 0x000fe400078e00ff */
[----:B-1----:R-:W-:-:S06]  /*07f0*/  IMAD.WIDE R6, R19, 0x4, R8 ;  /* 0x0000000413067825 */ /* 0x002fcc00078e0208 */
[----:B------:R-:W2:Y:S02]  /*0800*/  ATOMG.E.CAS.STRONG.GPU PT, R6, [R6], R10, R11 ;  /* 0x0000000a060673a9 */ /* 0x000ea400001ee10b */
[----:B--2---:R-:W-:-:S13]  /*0810*/  ISETP.NE.AND P0, PT, R6, 0x1, PT ;  /* 0x000000010600780c */ /* 0x004fda0003f05270 */
[----:B------:R-:W-:Y:S05]  /*0820*/  @P0 BRA `(.L_x_5) ;  /* 0x0000000000480947 */ /* 0x000fea0003800000 */
[----:B------:R-:W1:Y:S01]  /*0830*/  S2R R7, SR_LANEID ;  /* 0x0000000000077919 */ /* 0x000e620000000000 */
[----:B------:R-:W-:Y:S01]  /*0840*/  VOTEU.ANY UR6, UPT, PT ;  /* 0x0000000000067886 */ /* 0x000fe200038e0100 */
[----:B------:R-:W2:Y:S01]  /*0850*/  LDC.64 R8, c[0x0][0x3a8] ;  /* 0x0000ea00ff087b82 */ /* 0x000ea20000000a00 */
[----:B------:R-:W-:Y:S07]  /*0860*/  FLO.U32 R2, UR6 ;  /* 0x0000000600027d00 */ /* 0x000fee00080e0000 */
[----:B------:R-:W3:Y:S01]  /*0870*/  LDC.64 R10, c[0x0][0x3a0] ;  /* 0x0000e800ff0a7b82 */ /* 0x000ee20000000a00 */
[----:B0-----:R-:W0:Y:S02]  /*0880*/  POPC R15, UR6 ;  /* 0x00000006000f7d09 */ /* 0x001e240008000000 */
[----:B0-----:R-:W-:-:S02]  /*0890*/  IADD3 R17, PT, PT, -R15, RZ, RZ ;  /* 0x000000ff0f117210 */ /* 0x001fc40007ffe1ff */
[----:B-1----:R-:W-:Y:S01]  /*08a0*/  ISETP.EQ.U32.AND P0, PT, R2, R7, PT ;  /* 0x000000070200720c */ /* 0x002fe20003f02070 */
[----:B------:R-:W0:Y:S02]  /*08b0*/  S2R R4, SR_LTMASK ;  /* 0x0000000000047919 */ /* 0x000e240000003900 */
[----:B------:R-:W1:Y:S10]  /*08c0*/  LDC.64 R6, c[0x0][0x398] ;  /* 0x0000e600ff067b82 */ /* 0x000e740000000a00 */
[----:B--2---:R-:W-:Y:S04]  /*08d0*/  @P0 REDG.E.ADD.STRONG.GPU desc[UR4][R8.64], R17 ;  /* 0x000000110800098e */ /* 0x004fe8000c12e104 */
[----:B---3--:R-:W2:Y:S01]  /*08e0*/  @P0 ATOMG.E.ADD.STRONG.GPU PT, R11, desc[UR4][R10.64], R15 ;  /* 0x8000000f0a0b09a8 */ /* 0x008ea200081ef104 */
[----:B0-----:R-:W-:-:S06]  /*08f0*/  LOP3.LUT R4, R4, UR6, RZ, 0xc0, !PT ;  /* 0x0000000604047c12 */ /* 0x001fcc000f8ec0ff */
[----:B------:R-:W0:Y:S01]  /*0900*/  POPC R4, R4 ;  /* 0x0000000400047309 */ /* 0x000e220000000000 */
[----:B--2---:R-:W0:Y:S02]  /*0910*/  SHFL.IDX PT, R13, R11, R2, 0x1f ;  /* 0x00001f020b0d7589 */ /* 0x004e2400000e0000 */
[----:B0-----:R-:W-:-:S04]  /*0920*/  IMAD.IADD R13, R13, 0x1, R4 ;  /* 0x000000010d0d7824 */ /* 0x001fc800078e0204 */
[----:B-1----:R-:W-:-:S05]  /*0930*/  IMAD.WIDE R6, R13, 0x4, R6 ;  /* 0x000000040d067825 */ /* 0x002fca00078e0206 */
[----:B------:R2:W-:Y:S02]  /*0940*/  STG.E desc[UR4][R6.64], R19 ;  /* 0x0000001306007986 */ /* 0x0005e4000c101904 */
.L_x_5:
[----:B------:R-:W-:Y:S05]  /*0950*/  BSYNC.RECONVERGENT B0 ;  /* 0x0000000000007941 */ /* 0x000fea0003800200 */
.L_x_4:
[----:B------:R-:W-:Y:S05]  /*0960*/  @P2 EXIT ;  /* 0x000000000000294d */ /* 0x000fea0003800000 */
[----:B--2---:R-:W2:Y:S01]  /*0970*/  LDC.64 R6, c[0x0][0x380] ;  /* 0x0000e000ff067b82 */ /* 0x004ea20000000a00 */
[----:B0-----:R-:W-:Y:S02]  /*0980*/  IMAD R15, R5, R0, R3 ;  /* 0x00000000050f7224 */ /* 0x001fe400078e0203 */
[----:B------:R-:W-:Y:S02]  /*0990*/  IMAD.MOV.U32 R4, RZ, RZ, 0x1 ;  /* 0x00000001ff047424 */ /* 0x000fe400078e00ff */
[----:B------:R-:W-:Y:S02]  /*09a0*/  IMAD.MOV.U32 R5, RZ, RZ, 0x3 ;  /* 0x00000003ff057424 */ /* 0x000fe400078e00ff */
[----:B--2---:R-:W-:-:S06]  /*09b0*/  IMAD.WIDE R2, R15, 0x4, R6 ;  /* 0x000000040f027825 */ /* 0x004fcc00078e0206 */
[----:B------:R-:W2:Y:S02]  /*09c0*/  ATOMG.E.CAS.STRONG.GPU PT, R2, [R2], R4, R5 ;  /* 0x00000004020273a9 */ /* 0x000ea400001ee105 */
[----:B--2---:R-:W-:-:S13]  /*09d0*/  ISETP.NE.AND P0, PT, R2, 0x1, PT ;  /* 0x000000010200780c */ /* 0x004fda0003f05270 */
[----:B------:R-:W-:Y:S05]  /*09e0*/  @P0 EXIT ;  /* 0x000000000000094d */ /* 0x000fea0003800000 */
[----:B------:R-:W0:Y:S01]  /*09f0*/  S2R R3, SR_LANEID ;  /* 0x0000000000037919 */ /* 0x000e220000000000 */
[----:B------:R-:W-:Y:S01]  /*0a00*/  VOTEU.ANY UR6, UPT, PT ;  /* 0x0000000000067886 */ /* 0x000fe200038e0100 */
[----:B------:R-:W2:Y:S01]  /*0a10*/  LDC.64 R4, c[0x0][0x3a8] ;  /* 0x0000ea00ff047b82 */ /* 0x000ea20000000a00 */
[----:B------:R-:W-:Y:S07]  /*0a20*/  FLO.U32 R0, UR6 ;  /* 0x0000000600007d00 */ /* 0x000fee00080e0000 */
[----:B------:R-:W3:Y:S01]  /*0a30*/  LDC.64 R6, c[0x0][0x3a0] ;  /* 0x0000e800ff067b82 */ /* 0x000ee20000000a00 */
[----:B------:R-:W4:Y:S02]  /*0a40*/  POPC R11, UR6 ;  /* 0x00000006000b7d09 */ /* 0x000f240008000000 */
[----:B----4-:R-:W-:Y:S01]  /*0a50*/  IMAD.MOV R13, RZ, RZ, -R11 ;  /* 0x000000ffff0d7224 */ /* 0x010fe200078e0a0b */
[----:B0-----:R-:W-:Y:S01]  /*0a60*/  ISETP.EQ.U32.AND P0, PT, R0, R3, PT ;  /* 0x000000030000720c */ /* 0x001fe20003f02070 */
[----:B-1----:R-:W0:Y:S03]  /*0a70*/  S2R R8, SR_LTMASK ;  /* 0x0000000000087919 */ /* 0x002e260000003900 */
[----:B------:R-:W1:Y:S09]  /*0a80*/  LDC.64 R2, c[0x0][0x398] ;  /* 0x0000e600ff027b82 */ /* 0x000e720000000a00 */
[----:B--2---:R-:W-:Y:S04]  /*0a90*/  @P0 REDG.E.ADD.STRONG.GPU desc[UR4][R4.64], R13 ;  /* 0x0000000d0400098e */ /* 0x004fe8000c12e104 */
[----:B---3--:R-:W2:Y:S01]  /*0aa0*/  @P0 ATOMG.E.ADD.STRONG.GPU PT, R7, desc[UR4][R6.64], R11 ;  /* 0x8000000b060709a8 */ /* 0x008ea200081ef104 */
[----:B0-----:R-:W-:-:S06]  /*0ab0*/  LOP3.LUT R8, R8, UR6, RZ, 0xc0, !PT ;  /* 0x0000000608087c12 */ /* 0x001fcc000f8ec0ff */
[----:B------:R-:W0:Y:S01]  /*0ac0*/  POPC R8, R8 ;  /* 0x0000000800087309 */ /* 0x000e220000000000 */
[----:B--2---:R-:W0:Y:S02]  /*0ad0*/  SHFL.IDX PT, R9, R7, R0, 0x1f ;  /* 0x00001f0007097589 */ /* 0x004e2400000e0000 */
[----:B0-----:R-:W-:-:S04]  /*0ae0*/  IMAD.IADD R9, R9, 0x1, R8 ;  /* 0x0000000109097824 */ /* 0x001fc800078e0208 */
[----:B-1----:R-:W-:-:S05]  /*0af0*/  IMAD.WIDE R2, R9, 0x4, R2 ;  /* 0x0000000409027825 */ /* 0x002fca00078e0202 */
[----:B------:R-:W-:Y:S01]  /*0b00*/  STG.E desc[UR4][R2.64], R15 ;  /* 0x0000000f02007986 */ /* 0x000fe2000c101904 */
[----:B------:R-:W-:Y:S05]  /*0b10*/  EXIT ;  /* 0x000000000000794d */ /* 0x000fea0003800000 */
.L_x_6:
[----:B------:R-:W-:-:S00]  /*0b20*/  BRA `(.L_x_6) ;  /* 0xfffffffc00fc7947 */ /* 0x000fc0000383ffff */
[----:B------:R-:W-:-:S00]  /*0b30*/  NOP ;  /* 0x0000000000007918 */ /* 0x000fc00000000000 */
        /* <DEDUP_REMOVED lines=12> */
.L_x_7:


//--------------------- .nv.shared.reserved.0     --------------------------
	.section	.nv.shared.reserved.0,"aw",@nobits
	.weak		__nv_reservedSMEM_offset_0_alias
	.size		__nv_reservedSMEM_offset_0_alias, 0, 64
	.other		__nv_reservedSMEM_offset_0_alias,@"STO_CUDA_RESERVED_SHARED STV_DEFAULT"
__nv_reservedSMEM_offset_0_alias:
	.zero		0
	.zero		64


//--------------------- .nv.constant0._Z20process_rotten_queuePiS_iS_S_S_i --------------------------
	.section	.nv.constant0._Z20process_rotten_queuePiS_iS_S_S_i,"a",@progbits
	.sectionflags	@""
	.align	4
.nv.constant0._Z20process_rotten_queuePiS_iS_S_S_i:
	.zero		948


//--------------------- SYMBOLS --------------------------

	.type		.nv.reservedSmem.offset0,@object
	.size		.nv.reservedSmem.offset0,0x4
